//
// Generated by NVIDIA NVVM Compiler
//
// Compiler Build ID: CL-36424714
// Cuda compilation tools, release 13.0, V13.0.88
// Based on NVVM 20.0.0
//

.version 9.0
.target sm_100
.address_size 64

	// .globl	_Z4sum_iPdS_
.extern .shared .align 16 .b8 buffer[];

.visible .entry _Z4sum_iPdS_(
	.param .u32 _Z4sum_iPdS__param_0,
	.param .u64 .ptr .align 1 _Z4sum_iPdS__param_1,
	.param .u64 .ptr .align 1 _Z4sum_iPdS__param_2
)
{
	.reg .pred 	%p<11>;
	.reg .b32 	%r<39>;
	.reg .b64 	%rd<15>;
	.reg .b64 	%fd<29>;

	ld.param.u32 	%r18, [_Z4sum_iPdS__param_0];
	ld.param.u64 	%rd3, [_Z4sum_iPdS__param_1];
	ld.param.u64 	%rd2, [_Z4sum_iPdS__param_2];
	cvta.to.global.u64 	%rd1, %rd3;
	mov.u32 	%r1, %tid.x;
	mov.u32 	%r2, %ctaid.x;
	mov.u32 	%r38, %ntid.x;
	mad.lo.s32 	%r36, %r2, %r38, %r1;
	mov.u32 	%r19, %nctaid.x;
	mul.lo.s32 	%r5, %r19, %r38;
	setp.ge.s32 	%p1, %r36, %r18;
	mov.f64 	%fd28, 0d0000000000000000;
	@%p1 bra 	$L__BB0_7;
	add.s32 	%r20, %r36, %r5;
	max.s32 	%r21, %r18, %r20;
	setp.lt.s32 	%p2, %r20, %r18;
	selp.u32 	%r22, 1, 0, %p2;
	add.s32 	%r23, %r20, %r22;
	sub.s32 	%r24, %r21, %r23;
	div.u32 	%r25, %r24, %r5;
	add.s32 	%r6, %r25, %r22;
	and.b32  	%r26, %r6, 3;
	setp.eq.s32 	%p3, %r26, 3;
	mov.f64 	%fd28, 0d0000000000000000;
	@%p3 bra 	$L__BB0_4;
	add.s32 	%r27, %r6, 1;
	and.b32  	%r28, %r27, 3;
	neg.s32 	%r34, %r28;
	mov.f64 	%fd28, 0d0000000000000000;
$L__BB0_3:
	.pragma "nounroll";
	mul.wide.s32 	%rd4, %r36, 8;
	add.s64 	%rd5, %rd1, %rd4;
	ld.global.f64 	%fd12, [%rd5];
	add.f64 	%fd28, %fd28, %fd12;
	add.s32 	%r36, %r36, %r5;
	add.s32 	%r34, %r34, 1;
	setp.ne.s32 	%p4, %r34, 0;
	@%p4 bra 	$L__BB0_3;
$L__BB0_4:
	setp.lt.u32 	%p5, %r6, 3;
	@%p5 bra 	$L__BB0_7;
	mul.wide.s32 	%rd8, %r5, 8;
	shl.b32 	%r29, %r5, 2;
$L__BB0_6:
	mul.wide.s32 	%rd6, %r36, 8;
	add.s64 	%rd7, %rd1, %rd6;
	ld.global.f64 	%fd13, [%rd7];
	add.f64 	%fd14, %fd28, %fd13;
	add.s64 	%rd9, %rd7, %rd8;
	ld.global.f64 	%fd15, [%rd9];
	add.f64 	%fd16, %fd14, %fd15;
	add.s64 	%rd10, %rd9, %rd8;
	ld.global.f64 	%fd17, [%rd10];
	add.f64 	%fd18, %fd16, %fd17;
	add.s64 	%rd11, %rd10, %rd8;
	ld.global.f64 	%fd19, [%rd11];
	add.f64 	%fd28, %fd18, %fd19;
	add.s32 	%r36, %r29, %r36;
	setp.lt.s32 	%p6, %r36, %r18;
	@%p6 bra 	$L__BB0_6;
$L__BB0_7:
	shl.b32 	%r30, %r1, 3;
	mov.u32 	%r31, buffer;
	add.s32 	%r15, %r31, %r30;
	st.shared.f64 	[%r15], %fd28;
	bar.sync 	0;
	setp.lt.u32 	%p7, %r38, 2;
	@%p7 bra 	$L__BB0_11;
$L__BB0_8:
	shr.u32 	%r17, %r38, 1;
	setp.ge.u32 	%p8, %r1, %r17;
	@%p8 bra 	$L__BB0_10;
	shl.b32 	%r32, %r17, 3;
	add.s32 	%r33, %r15, %r32;
	ld.shared.f64 	%fd20, [%r33];
	ld.shared.f64 	%fd21, [%r15];
	add.f64 	%fd22, %fd20, %fd21;
	st.shared.f64 	[%r15], %fd22;
$L__BB0_10:
	bar.sync 	0;
	setp.gt.u32 	%p9, %r38, 3;
	mov.u32 	%r38, %r17;
	@%p9 bra 	$L__BB0_8;
$L__BB0_11:
	setp.ne.s32 	%p10, %r1, 0;
	@%p10 bra 	$L__BB0_13;
	ld.shared.f64 	%fd23, [buffer];
	cvta.to.global.u64 	%rd12, %rd2;
	mul.wide.u32 	%rd13, %r2, 8;
	add.s64 	%rd14, %rd12, %rd13;
	st.global.f64 	[%rd14], %fd23;
$L__BB0_13:
	ret;

}
	// .globl	_Z4dot_iPdS_S_
.visible .entry _Z4dot_iPdS_S_(
	.param .u32 _Z4dot_iPdS_S__param_0,
	.param .u64 .ptr .align 1 _Z4dot_iPdS_S__param_1,
	.param .u64 .ptr .align 1 _Z4dot_iPdS_S__param_2,
	.param .u64 .ptr .align 1 _Z4dot_iPdS_S__param_3
)
{
	.reg .pred 	%p<11>;
	.reg .b32 	%r<39>;
	.reg .b64 	%rd<22>;
	.reg .b64 	%fd<34>;

	ld.param.u32 	%r18, [_Z4dot_iPdS_S__param_0];
	ld.param.u64 	%rd4, [_Z4dot_iPdS_S__param_1];
	ld.param.u64 	%rd5, [_Z4dot_iPdS_S__param_2];
	ld.param.u64 	%rd3, [_Z4dot_iPdS_S__param_3];
	cvta.to.global.u64 	%rd1, %rd5;
	cvta.to.global.u64 	%rd2, %rd4;
	mov.u32 	%r1, %tid.x;
	mov.u32 	%r2, %ctaid.x;
	mov.u32 	%r38, %ntid.x;
	mad.lo.s32 	%r36, %r2, %r38, %r1;
	mov.u32 	%r19, %nctaid.x;
	mul.lo.s32 	%r5, %r19, %r38;
	setp.ge.s32 	%p1, %r36, %r18;
	mov.f64 	%fd33, 0d0000000000000000;
	@%p1 bra 	$L__BB1_7;
	add.s32 	%r20, %r36, %r5;
	max.s32 	%r21, %r18, %r20;
	setp.lt.s32 	%p2, %r20, %r18;
	selp.u32 	%r22, 1, 0, %p2;
	add.s32 	%r23, %r20, %r22;
	sub.s32 	%r24, %r21, %r23;
	div.u32 	%r25, %r24, %r5;
	add.s32 	%r6, %r25, %r22;
	and.b32  	%r26, %r6, 3;
	setp.eq.s32 	%p3, %r26, 3;
	mov.f64 	%fd33, 0d0000000000000000;
	@%p3 bra 	$L__BB1_4;
	add.s32 	%r27, %r6, 1;
	and.b32  	%r28, %r27, 3;
	neg.s32 	%r34, %r28;
	mov.f64 	%fd33, 0d0000000000000000;
$L__BB1_3:
	.pragma "nounroll";
	mul.wide.s32 	%rd6, %r36, 8;
	add.s64 	%rd7, %rd1, %rd6;
	add.s64 	%rd8, %rd2, %rd6;
	ld.global.f64 	%fd12, [%rd8];
	ld.global.f64 	%fd13, [%rd7];
	fma.rn.f64 	%fd33, %fd12, %fd13, %fd33;
	add.s32 	%r36, %r36, %r5;
	add.s32 	%r34, %r34, 1;
	setp.ne.s32 	%p4, %r34, 0;
	@%p4 bra 	$L__BB1_3;
$L__BB1_4:
	setp.lt.u32 	%p5, %r6, 3;
	@%p5 bra 	$L__BB1_7;
	mul.wide.s32 	%rd12, %r5, 8;
	shl.b32 	%r29, %r5, 2;
$L__BB1_6:
	mul.wide.s32 	%rd9, %r36, 8;
	add.s64 	%rd10, %rd2, %rd9;
	ld.global.f64 	%fd14, [%rd10];
	add.s64 	%rd11, %rd1, %rd9;
	ld.global.f64 	%fd15, [%rd11];
	fma.rn.f64 	%fd16, %fd14, %fd15, %fd33;
	add.s64 	%rd13, %rd10, %rd12;
	ld.global.f64 	%fd17, [%rd13];
	add.s64 	%rd14, %rd11, %rd12;
	ld.global.f64 	%fd18, [%rd14];
	fma.rn.f64 	%fd19, %fd17, %fd18, %fd16;
	add.s64 	%rd15, %rd13, %rd12;
	ld.global.f64 	%fd20, [%rd15];
	add.s64 	%rd16, %rd14, %rd12;
	ld.global.f64 	%fd21, [%rd16];
	fma.rn.f64 	%fd22, %fd20, %fd21, %fd19;
	add.s64 	%rd17, %rd15, %rd12;
	ld.global.f64 	%fd23, [%rd17];
	add.s64 	%rd18, %rd16, %rd12;
	ld.global.f64 	%fd24, [%rd18];
	fma.rn.f64 	%fd33, %fd23, %fd24, %fd22;
	add.s32 	%r36, %r29, %r36;
	setp.lt.s32 	%p6, %r36, %r18;
	@%p6 bra 	$L__BB1_6;
$L__BB1_7:
	shl.b32 	%r30, %r1, 3;
	mov.u32 	%r31, buffer;
	add.s32 	%r15, %r31, %r30;
	st.shared.f64 	[%r15], %fd33;
	bar.sync 	0;
	setp.lt.u32 	%p7, %r38, 2;
	@%p7 bra 	$L__BB1_11;
$L__BB1_8:
	shr.u32 	%r17, %r38, 1;
	setp.ge.u32 	%p8, %r1, %r17;
	@%p8 bra 	$L__BB1_10;
	shl.b32 	%r32, %r17, 3;
	add.s32 	%r33, %r15, %r32;
	ld.shared.f64 	%fd25, [%r33];
	ld.shared.f64 	%fd26, [%r15];
	add.f64 	%fd27, %fd25, %fd26;
	st.shared.f64 	[%r15], %fd27;
$L__BB1_10:
	bar.sync 	0;
	setp.gt.u32 	%p9, %r38, 3;
	mov.u32 	%r38, %r17;
	@%p9 bra 	$L__BB1_8;
$L__BB1_11:
	setp.ne.s32 	%p10, %r1, 0;
	@%p10 bra 	$L__BB1_13;
	ld.shared.f64 	%fd28, [buffer];
	cvta.to.global.u64 	%rd19, %rd3;
	mul.wide.u32 	%rd20, %r2, 8;
	add.s64 	%rd21, %rd19, %rd20;
	st.global.f64 	[%rd21], %fd28;
$L__BB1_13:
	ret;

}


// ===== COMPILED SASS (sm_100) =====

	.target	sm_100

	.elftype	@"ET_EXEC"


//--------------------- .note.nv.tkinfo           --------------------------
	.section	.note.nv.tkinfo,"",@"SHT_NOTE"
	.sectionflags	@"SHF_NOTE_NV_TKINFO"
	.tkinfo
        /*0018*/ 	.word	0x00000002
        /*0030*/ 	.string	""
        /*0030*/ 	.string	"ptxas"
        /*0030*/ 	.string	"Cuda compilation tools, release 13.0, V13.0.88"
        /*0030*/ 	.string	"Build cuda_13.0.r13.0/compiler.36424714_0"
        /*0030*/ 	.string	"-arch sm_100 -m 64 "



//--------------------- .note.nv.cuinfo           --------------------------
	.section	.note.nv.cuinfo,"",@"SHT_NOTE"
	.sectionflags	@"SHF_NOTE_NV_CUINFO"
        /*0018*/ 	.short	0x0002
        /*001a*/ 	.short	0x0064
        /*001c*/ 	.short	0x0082
	.zero		2


//--------------------- .nv.info                  --------------------------
	.section	.nv.info,"",@"SHT_CUDA_INFO"
	.align	4


	//----- nvinfo : EIATTR_REGCOUNT
	.align		4
        /*0000*/ 	.byte	0x04, 0x2f
        /*0002*/ 	.short	(.L_1 - .L_0)
	.align		4
.L_0:
        /*0004*/ 	.word	index@(_Z4sum_iPdS_)
        /*0008*/ 	.word	0x00000018


	//----- nvinfo : EIATTR_FRAME_SIZE
	.align		4
.L_1:
        /*000c*/ 	.byte	0x04, 0x11
        /*000e*/ 	.short	(.L_3 - .L_2)
	.align		4
.L_2:
        /*0010*/ 	.word	index@(_Z4sum_iPdS_)
        /*0014*/ 	.word	0x00000000


	//----- nvinfo : EIATTR_REGCOUNT
	.align		4
.L_3:
        /*0018*/ 	.byte	0x04, 0x2f
        /*001a*/ 	.short	(.L_5 - .L_4)
	.align		4
.L_4:
        /*001c*/ 	.word	index@(_Z4dot_iPdS_S_)
        /*0020*/ 	.word	0x00000020


	//----- nvinfo : EIATTR_FRAME_SIZE
	.align		4
.L_5:
        /*0024*/ 	.byte	0x04, 0x11
        /*0026*/ 	.short	(.L_7 - .L_6)
	.align		4
.L_6:
        /*0028*/ 	.word	index@(_Z4dot_iPdS_S_)
        /*002c*/ 	.word	0x00000000


	//----- nvinfo : EIATTR_MIN_STACK_SIZE
	.align		4
.L_7:
        /*0030*/ 	.byte	0x04, 0x12
        /*0032*/ 	.short	(.L_9 - .L_8)
	.align		4
.L_8:
        /*0034*/ 	.word	index@(_Z4dot_iPdS_S_)
        /*0038*/ 	.word	0x00000000


	//----- nvinfo : EIATTR_MIN_STACK_SIZE
	.align		4
.L_9:
        /*003c*/ 	.byte	0x04, 0x12
        /*003e*/ 	.short	(.L_11 - .L_10)
	.align		4
.L_10:
        /*0040*/ 	.word	index@(_Z4sum_iPdS_)
        /*0044*/ 	.word	0x00000000
.L_11:


//--------------------- .nv.compat                --------------------------
	.section	.nv.compat,"",@"SHT_CUDA_COMPAT_INFO"
	.align	4
        /*0000*/ 	.byte	0x02, 0x09, 0x00, 0x00, 0x02, 0x02, 0x01, 0x00, 0x02, 0x05, 0x05, 0x00, 0x03, 0x07, 0x01, 0x01
        /*0010*/ 	.byte	0x02, 0x03, 0x00, 0x00, 0x02, 0x06, 0x01, 0x00, 0x04, 0x0b, 0x08, 0x00, 0x01, 0x00, 0x00, 0x00
        /*0020*/ 	.byte	0x00, 0x00, 0x00, 0x00


//--------------------- .nv.info._Z4dot_iPdS_S_   --------------------------
	.section	.nv.info._Z4dot_iPdS_S_,"",@"SHT_CUDA_INFO"
	.sectionflags	@""
	.align	4


	//----- nvinfo : EIATTR_CUDA_API_VERSION
	.align		4
        /*0000*/ 	.byte	0x04, 0x37
        /*0002*/ 	.short	(.L_13 - .L_12)
.L_12:
        /*0004*/ 	.word	0x00000082


	//----- nvinfo : EIATTR_KPARAM_INFO
	.align		4
.L_13:
        /*0008*/ 	.byte	0x04, 0x17
        /*000a*/ 	.short	(.L_15 - .L_14)
.L_14:
        /*000c*/ 	.word	0x00000000
        /*0010*/ 	.short	0x0003
        /*0012*/ 	.short	0x0018
        /*0014*/ 	.byte	0x00, 0xf5, 0x21, 0x00


	//----- nvinfo : EIATTR_KPARAM_INFO
	.align		4
.L_15:
        /*0018*/ 	.byte	0x04, 0x17
        /*001a*/ 	.short	(.L_17 - .L_16)
.L_16:
        /*001c*/ 	.word	0x00000000
        /*0020*/ 	.short	0x0002
        /*0022*/ 	.short	0x0010
        /*0024*/ 	.byte	0x00, 0xf5, 0x21, 0x00


	//----- nvinfo : EIATTR_KPARAM_INFO
	.align		4
.L_17:
        /*0028*/ 	.byte	0x04, 0x17
        /*002a*/ 	.short	(.L_19 - .L_18)
.L_18:
        /*002c*/ 	.word	0x00000000
        /*0030*/ 	.short	0x0001
        /*0032*/ 	.short	0x0008
        /*0034*/ 	.byte	0x00, 0xf5, 0x21, 0x00


	//----- nvinfo : EIATTR_KPARAM_INFO
	.align		4
.L_19:
        /*0038*/ 	.byte	0x04, 0x17
        /*003a*/ 	.short	(.L_21 - .L_20)
.L_20:
        /*003c*/ 	.word	0x00000000
        /*0040*/ 	.short	0x0000
        /*0042*/ 	.short	0x0000
        /*0044*/ 	.byte	0x00, 0xf0, 0x11, 0x00


	//----- nvinfo : EIATTR_SPARSE_MMA_MASK
	.align		4
.L_21:
        /*0048*/ 	.byte	0x03, 0x50
        /*004a*/ 	.short	0x0000


	//----- nvinfo : EIATTR_MAXREG_COUNT
	.align		4
        /*004c*/ 	.byte	0x03, 0x1b
        /*004e*/ 	.short	0x00ff


	//----- nvinfo : EIATTR_NUM_BARRIERS
	.align		4
        /*0050*/ 	.byte	0x02, 0x4c
        /*0052*/ 	.byte	0x01
	.zero		1


	//----- nvinfo : EIATTR_MERCURY_ISA_VERSION
	.align		4
        /*0054*/ 	.byte	0x03, 0x5f
        /*0056*/ 	.short	0x0101


	//----- nvinfo : EIATTR_VRC_CTA_INIT_COUNT
	.align		4
        /*0058*/ 	.byte	0x02, 0x4a
	.zero		1
	.zero		1


	//----- nvinfo : EIATTR_EXIT_INSTR_OFFSETS
	.align		4
        /*005c*/ 	.byte	0x04, 0x1c
        /*005e*/ 	.short	(.L_23 - .L_22)


	//   ....[0]....
.L_22:
        /*0060*/ 	.word	0x000006b0


	//   ....[1]....
        /*0064*/ 	.word	0x00000730


	//----- nvinfo : EIATTR_CRS_STACK_SIZE
	.align		4
.L_23:
        /*0068*/ 	.byte	0x04, 0x1e
        /*006a*/ 	.short	(.L_25 - .L_24)
.L_24:
        /*006c*/ 	.word	0x00000000


	//----- nvinfo : EIATTR_CBANK_PARAM_SIZE
	.align		4
.L_25:
        /*0070*/ 	.byte	0x03, 0x19
        /*0072*/ 	.short	0x0020


	//----- nvinfo : EIATTR_PARAM_CBANK
	.align		4
        /*0074*/ 	.byte	0x04, 0x0a
        /*0076*/ 	.short	(.L_27 - .L_26)
	.align		4
.L_26:
        /*0078*/ 	.word	index@(.nv.constant0._Z4dot_iPdS_S_)
        /*007c*/ 	.short	0x0380
        /*007e*/ 	.short	0x0020


	//----- nvinfo : EIATTR_SW_WAR
	.align		4
.L_27:
        /*0080*/ 	.byte	0x04, 0x36
        /*0082*/ 	.short	(.L_29 - .L_28)
.L_28:
        /*0084*/ 	.word	0x00000008
.L_29:


//--------------------- .nv.info._Z4sum_iPdS_     --------------------------
	.section	.nv.info._Z4sum_iPdS_,"",@"SHT_CUDA_INFO"
	.sectionflags	@""
	.align	4


	//----- nvinfo : EIATTR_CUDA_API_VERSION
	.align		4
        /*0000*/ 	.byte	0x04, 0x37
        /*0002*/ 	.short	(.L_31 - .L_30)
.L_30:
        /*0004*/ 	.word	0x00000082


	//----- nvinfo : EIATTR_KPARAM_INFO
	.align		4
.L_31:
        /*0008*/ 	.byte	0x04, 0x17
        /*000a*/ 	.short	(.L_33 - .L_32)
.L_32:
        /*000c*/ 	.word	0x00000000
        /*0010*/ 	.short	0x0002
        /*0012*/ 	.short	0x0010
        /*0014*/ 	.byte	0x00, 0xf5, 0x21, 0x00


	//----- nvinfo : EIATTR_KPARAM_INFO
	.align		4
.L_33:
        /*0018*/ 	.byte	0x04, 0x17
        /*001a*/ 	.short	(.L_35 - .L_34)
.L_34:
        /*001c*/ 	.word	0x00000000
        /*0020*/ 	.short	0x0001
        /*0022*/ 	.short	0x0008
        /*0024*/ 	.byte	0x00, 0xf5, 0x21, 0x00


	//----- nvinfo : EIATTR_KPARAM_INFO
	.align		4
.L_35:
        /*0028*/ 	.byte	0x04, 0x17
        /*002a*/ 	.short	(.L_37 - .L_36)
.L_36:
        /*002c*/ 	.word	0x00000000
        /*0030*/ 	.short	0x0000
        /*0032*/ 	.short	0x0000
        /*0034*/ 	.byte	0x00, 0xf0, 0x11, 0x00


	//----- nvinfo : EIATTR_SPARSE_MMA_MASK
	.align		4
.L_37:
        /*0038*/ 	.byte	0x03, 0x50
        /*003a*/ 	.short	0x0000


	//----- nvinfo : EIATTR_MAXREG_COUNT
	.align		4
        /*003c*/ 	.byte	0x03, 0x1b
        /*003e*/ 	.short	0x00ff


	//----- nvinfo : EIATTR_NUM_BARRIERS
	.align		4
        /*0040*/ 	.byte	0x02, 0x4c
        /*0042*/ 	.byte	0x01
	.zero		1


	//----- nvinfo : EIATTR_MERCURY_ISA_VERSION
	.align		4
        /*0044*/ 	.byte	0x03, 0x5f
        /*0046*/ 	.short	0x0101


	//----- nvinfo : EIATTR_VRC_CTA_INIT_COUNT
	.align		4
        /*0048*/ 	.byte	0x02, 0x4a
	.zero		1
	.zero		1


	//----- nvinfo : EIATTR_EXIT_INSTR_OFFSETS
	.align		4
        /*004c*/ 	.byte	0x04, 0x1c
        /*004e*/ 	.short	(.L_39 - .L_38)


	//   ....[0]....
.L_38:
        /*0050*/ 	.word	0x000005f0


	//   ....[1]....
        /*0054*/ 	.word	0x00000670


	//----- nvinfo : EIATTR_CRS_STACK_SIZE
	.align		4
.L_39:
        /*0058*/ 	.byte	0x04, 0x1e
        /*005a*/ 	.short	(.L_41 - .L_40)
.L_40:
        /*005c*/ 	.word	0x00000000


	//----- nvinfo : EIATTR_CBANK_PARAM_SIZE
	.align		4
.L_41:
        /*0060*/ 	.byte	0x03, 0x19
        /*0062*/ 	.short	0x0018


	//----- nvinfo : EIATTR_PARAM_CBANK
	.align		4
        /*0064*/ 	.byte	0x04, 0x0a
        /*0066*/ 	.short	(.L_43 - .L_42)
	.align		4
.L_42:
        /*0068*/ 	.word	index@(.nv.constant0._Z4sum_iPdS_)
        /*006c*/ 	.short	0x0380
        /*006e*/ 	.short	0x0018


	//----- nvinfo : EIATTR_SW_WAR
	.align		4
.L_43:
        /*0070*/ 	.byte	0x04, 0x36
        /*0072*/ 	.short	(.L_45 - .L_44)
.L_44:
        /*0074*/ 	.word	0x00000008
.L_45:


//--------------------- .nv.callgraph             --------------------------
	.section	.nv.callgraph,"",@"SHT_CUDA_CALLGRAPH"
	.align	4
	.sectionentsize	8
	.align		4
        /*0000*/ 	.word	0x00000000
	.align		4
        /*0004*/ 	.word	0xffffffff
	.align		4
        /*0008*/ 	.word	0x00000000
	.align		4
        /*000c*/ 	.word	0xfffffffe
	.align		4
        /*0010*/ 	.word	0x00000000
	.align		4
        /*0014*/ 	.word	0xfffffffd
	.align		4
        /*0018*/ 	.word	0x00000000
	.align		4
        /*001c*/ 	.word	0xfffffffc


//--------------------- .text._Z4dot_iPdS_S_      --------------------------
	.section	.text._Z4dot_iPdS_S_,"ax",@progbits
	.align	128
        .global         _Z4dot_iPdS_S_
        .type           _Z4dot_iPdS_S_,@function
        .size           _Z4dot_iPdS_S_,(.L_x_18 - _Z4dot_iPdS_S_)
        .other          _Z4dot_iPdS_S_,@"STO_CUDA_ENTRY STV_DEFAULT"
_Z4dot_iPdS_S_:
.text._Z4dot_iPdS_S_:
[----:B------:R-:W-:Y:S01]  /*0000*/  LDC R1, c[0x0][0x37c] ;  /* 0x0000df00ff017b82 */ /* 0x000fe20000000800 */
[----:B------:R-:W0:Y:S01]  /*0010*/  S2R R0, SR_TID.X ;  /* 0x0000000000007919 */ /* 0x000e220000002100 */
[----:B------:R-:W1:Y:S06]  /*0020*/  LDCU UR4, c[0x0][0x360] ;  /* 0x00006c00ff0477ac */ /* 0x000e6c0008000800 */
[----:B------:R-:W2:Y:S01]  /*0030*/  LDC R23, c[0x0][0x370] ;  /* 0x0000dc00ff177b82 */ /* 0x000ea20000000800 */
[----:B------:R-:W-:Y:S01]  /*0040*/  BSSY.RECONVERGENT B0, `(.L_x_0) ;  /* 0x0000052000007945 */ /* 0x000fe20003800200 */
[----:B------:R-:W0:Y:S01]  /*0050*/  S2R R21, SR_CTAID.X ;  /* 0x0000000000157919 */ /* 0x000e220000002500 */
[----:B------:R-:W3:Y:S01]  /*0060*/  LDCU UR5, c[0x0][0x380] ;  /* 0x00007000ff0577ac */ /* 0x000ee20008000800 */
[----:B------:R-:W-:Y:S01]  /*0070*/  CS2R R2, SRZ ;  /* 0x0000000000027805 */ /* 0x000fe2000001ff00 */
[----:B------:R-:W4:Y:S01]  /*0080*/  LDCU.64 UR6, c[0x0][0x358] ;  /* 0x00006b00ff0677ac */ /* 0x000f220008000a00 */
[----:B-1----:R-:W-:-:S02]  /*0090*/  IMAD.U32 R22, RZ, RZ, UR4 ;  /* 0x00000004ff167e24 */ /* 0x002fc4000f8e00ff */
[----:B--2---:R-:W-:Y:S02]  /*00a0*/  IMAD R23, R23, UR4, RZ ;  /* 0x0000000417177c24 */ /* 0x004fe4000f8e02ff */
[----:B0-----:R-:W-:-:S05]  /*00b0*/  IMAD R20, R21, UR4, R0 ;  /* 0x0000000415147c24 */ /* 0x001fca000f8e0200 */
[----:B---3--:R-:W-:-:S13]  /*00c0*/  ISETP.GE.AND P0, PT, R20, UR5, PT ;  /* 0x0000000514007c0c */ /* 0x008fda000bf06270 */
[----:B----4-:R-:W-:Y:S05]  /*00d0*/  @P0 BRA `(.L_x_1) ;  /* 0x0000000400200947 */ /* 0x010fea0003800000 */
[----:B------:R-:W0:Y:S01]  /*00e0*/  I2F.U32.RP R7, R23 ;  /* 0x0000001700077306 */ /* 0x000e220000209000 */
[C---:B------:R-:W-:Y:S01]  /*00f0*/  IMAD.IADD R4, R23.reuse, 0x1, R20 ;  /* 0x0000000117047824 */ /* 0x040fe200078e0214 */
[----:B------:R-:W-:Y:S01]  /*0100*/  IADD3 R9, PT, PT, RZ, -R23, RZ ;  /* 0x80000017ff097210 */ /* 0x000fe20007ffe0ff */
[----:B------:R-:W-:Y:S01]  /*0110*/  BSSY.RECONVERGENT B1, `(.L_x_2) ;  /* 0x000002a000017945 */ /* 0x000fe20003800200 */
[----:B------:R-:W-:Y:S02]  /*0120*/  ISETP.NE.U32.AND P2, PT, R23, RZ, PT ;  /* 0x000000ff1700720c */ /* 0x000fe40003f45070 */
[C---:B------:R-:W-:Y:S02]  /*0130*/  ISETP.GE.AND P0, PT, R4.reuse, UR5, PT ;  /* 0x0000000504007c0c */ /* 0x040fe4000bf06270 */
[----:B------:R-:W-:Y:S02]  /*0140*/  VIMNMX R5, PT, PT, R4, UR5, !PT ;  /* 0x0000000504057c48 */ /* 0x000fe4000ffe0100 */
[----:B------:R-:W-:-:S04]  /*0150*/  SEL R6, RZ, 0x1, P0 ;  /* 0x00000001ff067807 */ /* 0x000fc80000000000 */
[----:B------:R-:W-:Y:S01]  /*0160*/  IADD3 R4, PT, PT, R5, -R4, -R6 ;  /* 0x8000000405047210 */ /* 0x000fe20007ffe806 */
[----:B0-----:R-:W0:Y:S02]  /*0170*/  MUFU.RCP R7, R7 ;  /* 0x0000000700077308 */ /* 0x001e240000001000 */
[----:B0-----:R-:W-:-:S06]  /*0180*/  VIADD R2, R7, 0xffffffe ;  /* 0x0ffffffe07027836 */ /* 0x001fcc0000000000 */
[----:B------:R0:W1:Y:S02]  /*0190*/  F2I.FTZ.U32.TRUNC.NTZ R3, R2 ;  /* 0x0000000200037305 */ /* 0x000064000021f000 */
[----:B0-----:R-:W-:Y:S02]  /*01a0*/  IMAD.MOV.U32 R2, RZ, RZ, RZ ;  /* 0x000000ffff027224 */ /* 0x001fe400078e00ff */
[----:B-1----:R-:W-:-:S04]  /*01b0*/  IMAD R9, R9, R3, RZ ;  /* 0x0000000309097224 */ /* 0x002fc800078e02ff */
[----:B------:R-:W-:-:S06]  /*01c0*/  IMAD.HI.U32 R3, R3, R9, R2 ;  /* 0x0000000903037227 */ /* 0x000fcc00078e0002 */
[----:B------:R-:W-:-:S05]  /*01d0*/  IMAD.HI.U32 R3, R3, R4, RZ ;  /* 0x0000000403037227 */ /* 0x000fca00078e00ff */
[----:B------:R-:W-:-:S05]  /*01e0*/  IADD3 R2, PT, PT, -R3, RZ, RZ ;  /* 0x000000ff03027210 */ /* 0x000fca0007ffe1ff */
[----:B------:R-:W-:-:S05]  /*01f0*/  IMAD R4, R23, R2, R4 ;  /* 0x0000000217047224 */ /* 0x000fca00078e0204 */
[----:B------:R-:W-:-:S13]  /*0200*/  ISETP.GE.U32.AND P0, PT, R4, R23, PT ;  /* 0x000000170400720c */ /* 0x000fda0003f06070 */
[----:B------:R-:W-:Y:S02]  /*0210*/  @P0 IMAD.IADD R4, R4, 0x1, -R23 ;  /* 0x0000000104040824 */ /* 0x000fe400078e0a17 */
[----:B------:R-:W-:-:S03]  /*0220*/  @P0 VIADD R3, R3, 0x1 ;  /* 0x0000000103030836 */ /* 0x000fc60000000000 */
[----:B------:R-:W-:-:S13]  /*0230*/  ISETP.GE.U32.AND P1, PT, R4, R23, PT ;  /* 0x000000170400720c */ /* 0x000fda0003f26070 */
[----:B------:R-:W-:Y:S02]  /*0240*/  @P1 IADD3 R3, PT, PT, R3, 0x1, RZ ;  /* 0x0000000103031810 */ /* 0x000fe40007ffe0ff */
[----:B------:R-:W-:-:S05]  /*0250*/  @!P2 LOP3.LUT R3, RZ, R23, RZ, 0x33, !PT ;  /* 0x00000017ff03a212 */ /* 0x000fca00078e33ff */
[----:B------:R-:W-:-:S05]  /*0260*/  IMAD.IADD R8, R6, 0x1, R3 ;  /* 0x0000000106087824 */ /* 0x000fca00078e0203 */
[C---:B------:R-:W-:Y:S02]  /*0270*/  LOP3.LUT R2, R8.reuse, 0x3, RZ, 0xc0, !PT ;  /* 0x0000000308027812 */ /* 0x040fe400078ec0ff */
[----:B------:R-:W-:Y:S02]  /*0280*/  ISETP.GE.U32.AND P1, PT, R8, 0x3, PT ;  /* 0x000000030800780c */ /* 0x000fe40003f26070 */
[----:B------:R-:W-:Y:S02]  /*0290*/  ISETP.NE.AND P0, PT, R2, 0x3, PT ;  /* 0x000000030200780c */ /* 0x000fe40003f05270 */
[----:B------:R-:W-:-:S11]  /*02a0*/  CS2R R2, SRZ ;  /* 0x0000000000027805 */ /* 0x000fd6000001ff00 */
[----:B------:R-:W-:Y:S05]  /*02b0*/  @!P0 BRA `(.L_x_3) ;  /* 0x00000000003c8947 */ /* 0x000fea0003800000 */
[----:B------:R-:W0:Y:S01]  /*02c0*/  LDC.64 R6, c[0x0][0x390] ;  /* 0x0000e400ff067b82 */ /* 0x000e220000000a00 */
[----:B------:R-:W-:-:S05]  /*02d0*/  VIADD R2, R8, 0x1 ;  /* 0x0000000108027836 */ /* 0x000fca0000000000 */
[----:B------:R-:W-:Y:S02]  /*02e0*/  LOP3.LUT R8, R2, 0x3, RZ, 0xc0, !PT ;  /* 0x0000000302087812 */ /* 0x000fe400078ec0ff */
[----:B------:R-:W-:Y:S01]  /*02f0*/  CS2R R2, SRZ ;  /* 0x0000000000027805 */ /* 0x000fe2000001ff00 */
[----:B------:R-:W1:Y:S01]  /*0300*/  LDC.64 R4, c[0x0][0x388] ;  /* 0x0000e200ff047b82 */ /* 0x000e620000000a00 */
[----:B------:R-:W-:-:S07]  /*0310*/  IADD3 R12, PT, PT, -R8, RZ, RZ ;  /* 0x000000ff080c7210 */ /* 0x000fce0007ffe1ff */
.L_x_4:
[----:B0-----:R-:W-:-:S04]  /*0320*/  IMAD.WIDE R8, R20, 0x8, R6 ;  /* 0x0000000814087825 */ /* 0x001fc800078e0206 */
[----:B-1----:R-:W-:Y:S02]  /*0330*/  IMAD.WIDE R10, R20, 0x8, R4 ;  /* 0x00000008140a7825 */ /* 0x002fe400078e0204 */
[----:B------:R-:W2:Y:S04]  /*0340*/  LDG.E.64 R8, desc[UR6][R8.64] ;  /* 0x0000000608087981 */ /* 0x000ea8000c1e1b00 */
[----:B------:R-:W2:Y:S01]  /*0350*/  LDG.E.64 R10, desc[UR6][R10.64] ;  /* 0x000000060a0a7981 */ /* 0x000ea2000c1e1b00 */
[----:B------:R-:W-:Y:S02]  /*0360*/  VIADD R12, R12, 0x1 ;  /* 0x000000010c0c7836 */ /* 0x000fe40000000000 */
[----:B------:R-:W-:-:S03]  /*0370*/  IMAD.IADD R20, R23, 0x1, R20 ;  /* 0x0000000117147824 */ /* 0x000fc600078e0214 */
[----:B------:R-:W-:Y:S01]  /*0380*/  ISETP.NE.AND P0, PT, R12, RZ, PT ;  /* 0x000000ff0c00720c */ /* 0x000fe20003f05270 */
[----:B--2---:R-:W-:-:S12]  /*0390*/  DFMA R2, R10, R8, R2 ;  /* 0x000000080a02722b */ /* 0x004fd80000000002 */
[----:B------:R-:W-:Y:S05]  /*03a0*/  @P0 BRA `(.L_x_4) ;  /* 0xfffffffc00dc0947 */ /* 0x000fea000383ffff */
.L_x_3:
[----:B------:R-:W-:Y:S05]  /*03b0*/  BSYNC.RECONVERGENT B1 ;  /* 0x0000000000017941 */ /* 0x000fea0003800200 */
.L_x_2:
[----:B------:R-:W-:Y:S05]  /*03c0*/  @!P1 BRA `(.L_x_1) ;  /* 0x0000000000649947 */ /* 0x000fea0003800000 */
.L_x_5:
[----:B------:R-:W0:Y:S08]  /*03d0*/  LDC.64 R4, c[0x0][0x388] ;  /* 0x0000e200ff047b82 */ /* 0x000e300000000a00 */
[----:B------:R-:W1:Y:S01]  /*03e0*/  LDC.64 R6, c[0x0][0x390] ;  /* 0x0000e400ff067b82 */ /* 0x000e620000000a00 */
[----:B0-----:R-:W-:-:S05]  /*03f0*/  IMAD.WIDE R16, R20, 0x8, R4 ;  /* 0x0000000814107825 */ /* 0x001fca00078e0204 */
[----:B------:R-:W2:Y:S01]  /*0400*/  LDG.E.64 R4, desc[UR6][R16.64] ;  /* 0x0000000610047981 */ /* 0x000ea2000c1e1b00 */
[----:B-1----:R-:W-:-:S05]  /*0410*/  IMAD.WIDE R8, R20, 0x8, R6 ;  /* 0x0000000814087825 */ /* 0x002fca00078e0206 */
[----:B------:R-:W2:Y:S01]  /*0420*/  LDG.E.64 R6, desc[UR6][R8.64] ;  /* 0x0000000608067981 */ /* 0x000ea2000c1e1b00 */
[----:B------:R-:W-:-:S04]  /*0430*/  IMAD.WIDE R28, R23, 0x8, R16 ;  /* 0x00000008171c7825 */ /* 0x000fc800078e0210 */
[C---:B------:R-:W-:Y:S02]  /*0440*/  IMAD.WIDE R24, R23.reuse, 0x8, R8 ;  /* 0x0000000817187825 */ /* 0x040fe400078e0208 */
[----:B------:R-:W3:Y:S02]  /*0450*/  LDG.E.64 R8, desc[UR6][R28.64] ;  /* 0x000000061c087981 */ /* 0x000ee4000c1e1b00 */
[C---:B------:R-:W-:Y:S02]  /*0460*/  IMAD.WIDE R26, R23.reuse, 0x8, R28 ;  /* 0x00000008171a7825 */ /* 0x040fe400078e021c */
[----:B------:R0:W3:Y:S04]  /*0470*/  LDG.E.64 R10, desc[UR6][R24.64] ;  /* 0x00000006180a7981 */ /* 0x0000e8000c1e1b00 */
[----:B------:R-:W4:Y:S01]  /*0480*/  LDG.E.64 R12, desc[UR6][R26.64] ;  /* 0x000000061a0c7981 */ /* 0x000f22000c1e1b00 */
[----:B0-----:R-:W-:-:S05]  /*0490*/  IMAD.WIDE R24, R23, 0x8, R24 ;  /* 0x0000000817187825 */ /* 0x001fca00078e0218 */
[----:B------:R-:W4:Y:S01]  /*04a0*/  LDG.E.64 R14, desc[UR6][R24.64] ;  /* 0x00000006180e7981 */ /* 0x000f22000c1e1b00 */
[----:B------:R-:W-:-:S04]  /*04b0*/  IMAD.WIDE R18, R23, 0x8, R26 ;  /* 0x0000000817127825 */ /* 0x000fc800078e021a */
[C---:B------:R-:W-:Y:S02]  /*04c0*/  IMAD.WIDE R16, R23.reuse, 0x8, R24 ;  /* 0x0000000817107825 */ /* 0x040fe400078e0218 */
[----:B------:R-:W5:Y:S04]  /*04d0*/  LDG.E.64 R18, desc[UR6][R18.64] ;  /* 0x0000000612127981 */ /* 0x000f68000c1e1b00 */
[----:B------:R-:W5:Y:S01]  /*04e0*/  LDG.E.64 R16, desc[UR6][R16.64] ;  /* 0x0000000610107981 */ /* 0x000f62000c1e1b00 */
[----:B------:R-:W-:-:S04]  /*04f0*/  LEA R20, R23, R20, 0x2 ;  /* 0x0000001417147211 */ /* 0x000fc800078e10ff */
[----:B------:R-:W-:Y:S01]  /*0500*/  ISETP.GE.AND P0, PT, R20, UR5, PT ;  /* 0x0000000514007c0c */ /* 0x000fe2000bf06270 */
[----:B--2---:R-:W-:-:S08]  /*0510*/  DFMA R4, R4, R6, R2 ;  /* 0x000000060404722b */ /* 0x004fd00000000002 */
[----:B---3--:R-:W-:-:S08]  /*0520*/  DFMA R4, R8, R10, R4 ;  /* 0x0000000a0804722b */ /* 0x008fd00000000004 */
[----:B----4-:R-:W-:-:S08]  /*0530*/  DFMA R4, R12, R14, R4 ;  /* 0x0000000e0c04722b */ /* 0x010fd00000000004 */
[----:B-----5:R-:W-:Y:S01]  /*0540*/  DFMA R2, R18, R16, R4 ;  /* 0x000000101202722b */ /* 0x020fe20000000004 */
[----:B------:R-:W-:Y:S10]  /*0550*/  @!P0 BRA `(.L_x_5) ;  /* 0xfffffffc009c8947 */ /* 0x000ff4000383ffff */
.L_x_1:
[----:B------:R-:W-:Y:S05]  /*0560*/  BSYNC.RECONVERGENT B0 ;  /* 0x0000000000007941 */ /* 0x000fea0003800200 */
.L_x_0:
[----:B------:R-:W0:Y:S01]  /*0570*/  S2UR UR5, SR_CgaCtaId ;  /* 0x00000000000579c3 */ /* 0x000e220000008800 */
[----:B------:R-:W-:Y:S01]  /*0580*/  UMOV UR4, 0x400 ;  /* 0x0000040000047882 */ /* 0x000fe20000000000 */
[----:B------:R-:W-:Y:S02]  /*0590*/  ISETP.GE.U32.AND P1, PT, R22, 0x2, PT ;  /* 0x000000021600780c */ /* 0x000fe40003f26070 */
[----:B------:R-:W-:Y:S01]  /*05a0*/  ISETP.NE.AND P0, PT, R0, RZ, PT ;  /* 0x000000ff0000720c */ /* 0x000fe20003f05270 */
[----:B0-----:R-:W-:-:S06]  /*05b0*/  ULEA UR4, UR5, UR4, 0x18 ;  /* 0x0000000405047291 */ /* 0x001fcc000f8ec0ff */
[----:B------:R-:W-:-:S05]  /*05c0*/  LEA R7, R0, UR4, 0x3 ;  /* 0x0000000400077c11 */ /* 0x000fca000f8e18ff */
[----:B------:R0:W-:Y:S01]  /*05d0*/  STS.64 [R7], R2 ;  /* 0x0000000207007388 */ /* 0x0001e20000000a00 */
[----:B------:R-:W-:Y:S06]  /*05e0*/  BAR.SYNC.DEFER_BLOCKING 0x0 ;  /* 0x0000000000007b1d */ /* 0x000fec0000010000 */
[----:B------:R-:W-:Y:S05]  /*05f0*/  @!P1 BRA `(.L_x_6) ;  /* 0x00000000002c9947 */ /* 0x000fea0003800000 */
.L_x_7:
[----:B------:R-:W-:-:S04]  /*0600*/  SHF.R.U32.HI R8, RZ, 0x1, R22 ;  /* 0x00000001ff087819 */ /* 0x000fc80000011616 */
[----:B------:R-:W-:-:S13]  /*0610*/  ISETP.GE.U32.AND P1, PT, R0, R8, PT ;  /* 0x000000080000720c */ /* 0x000fda0003f26070 */
[----:B------:R-:W-:Y:S01]  /*0620*/  @!P1 IMAD R6, R8, 0x8, R7 ;  /* 0x0000000808069824 */ /* 0x000fe200078e0207 */
[----:B------:R-:W-:Y:S04]  /*0630*/  @!P1 LDS.64 R4, [R7] ;  /* 0x0000000007049984 */ /* 0x000fe80000000a00 */
[----:B0-----:R-:W0:Y:S02]  /*0640*/  @!P1 LDS.64 R2, [R6] ;  /* 0x0000000006029984 */ /* 0x001e240000000a00 */
[----:B0-----:R-:W-:-:S07]  /*0650*/  @!P1 DADD R2, R2, R4 ;  /* 0x0000000002029229 */ /* 0x001fce0000000004 */
[----:B------:R1:W-:Y:S01]  /*0660*/  @!P1 STS.64 [R7], R2 ;  /* 0x0000000207009388 */ /* 0x0003e20000000a00 */
[----:B------:R-:W-:Y:S01]  /*0670*/  BAR.SYNC.DEFER_BLOCKING 0x0 ;  /* 0x0000000000007b1d */ /* 0x000fe20000010000 */
[----:B------:R-:W-:Y:S02]  /*0680*/  ISETP.GT.U32.AND P1, PT, R22, 0x3, PT ;  /* 0x000000031600780c */ /* 0x000fe40003f24070 */
[----:B------:R-:W-:-:S11]  /*0690*/  MOV R22, R8 ;  /* 0x0000000800167202 */ /* 0x000fd60000000f00 */
[----:B-1----:R-:W-:Y:S05]  /*06a0*/  @P1 BRA `(.L_x_7) ;  /* 0xfffffffc00d41947 */ /* 0x002fea000383ffff */
.L_x_6:
[----:B------:R-:W-:Y:S05]  /*06b0*/  @P0 EXIT ;  /* 0x000000000000094d */ /* 0x000fea0003800000 */
[----:B------:R-:W1:Y:S01]  /*06c0*/  S2UR UR5, SR_CgaCtaId ;  /* 0x00000000000579c3 */ /* 0x000e620000008800 */
[----:B------:R-:W-:-:S07]  /*06d0*/  UMOV UR4, 0x400 ;  /* 0x0000040000047882 */ /* 0x000fce0000000000 */
[----:B------:R-:W2:Y:S01]  /*06e0*/  LDC.64 R4, c[0x0][0x398] ;  /* 0x0000e600ff047b82 */ /* 0x000ea20000000a00 */
[----:B-1----:R-:W-:Y:S01]  /*06f0*/  ULEA UR4, UR5, UR4, 0x18 ;  /* 0x0000000405047291 */ /* 0x002fe2000f8ec0ff */
[----:B--2---:R-:W-:-:S08]  /*0700*/  IMAD.WIDE.U32 R4, R21, 0x8, R4 ;  /* 0x0000000815047825 */ /* 0x004fd000078e0004 */
[----:B0-----:R-:W0:Y:S04]  /*0710*/  LDS.64 R2, [UR4] ;  /* 0x00000004ff027984 */ /* 0x001e280008000a00 */
[----:B0-----:R-:W-:Y:S01]  /*0720*/  STG.E.64 desc[UR6][R4.64], R2 ;  /* 0x0000000204007986 */ /* 0x001fe2000c101b06 */
[----:B------:R-:W-:Y:S05]  /*0730*/  EXIT ;  /* 0x000000000000794d */ /* 0x000fea0003800000 */
.L_x_8:
[----:B------:R-:W-:-:S00]  /*0740*/  BRA `(.L_x_8) ;  /* 0xfffffffc00fc7947 */ /* 0x000fc0000383ffff */
[----:B------:R-:W-:-:S00]  /*0750*/  NOP ;  /* 0x0000000000007918 */ /* 0x000fc00000000000 */
        /* <DEDUP_REMOVED lines=10> */
.L_x_18:


//--------------------- .text._Z4sum_iPdS_        --------------------------
	.section	.text._Z4sum_iPdS_,"ax",@progbits
	.align	128
        .global         _Z4sum_iPdS_
        .type           _Z4sum_iPdS_,@function
        .size           _Z4sum_iPdS_,(.L_x_19 - _Z4sum_iPdS_)
        .other          _Z4sum_iPdS_,@"STO_CUDA_ENTRY STV_DEFAULT"
_Z4sum_iPdS_:
.text._Z4sum_iPdS_:
        /* <DEDUP_REMOVED lines=16> */
[----:B------:R-:W-:Y:S01]  /*0100*/  ISETP.NE.U32.AND P2, PT, R5, RZ, PT ;  /* 0x000000ff0500720c */ /* 0x000fe20003f45070 */
[----:B------:R-:W-:Y:S01]  /*0110*/  IMAD.MOV R13, RZ, RZ, -R5 ;  /* 0x000000ffff0d7224 */ /* 0x000fe200078e0a05 */
[----:B------:R-:W-:Y:S02]  /*0120*/  BSSY.RECONVERGENT B1, `(.L_x_11) ;  /* 0x0000026000017945 */ /* 0x000fe40003800200 */
[C---:B------:R-:W-:Y:S02]  /*0130*/  ISETP.GE.AND P0, PT, R8.reuse, UR5, PT ;  /* 0x0000000508007c0c */ /* 0x040fe4000bf06270 */
[----:B------:R-:W-:Y:S02]  /*0140*/  VIMNMX R9, PT, PT, R8, UR5, !PT ;  /* 0x0000000508097c48 */ /* 0x000fe4000ffe0100 */
[----:B------:R-:W-:-:S04]  /*0150*/  SEL R10, RZ, 0x1, P0 ;  /* 0x00000001ff0a7807 */ /* 0x000fc80000000000 */
[----:B------:R-:W-:Y:S01]  /*0160*/  IADD3 R8, PT, PT, R9, -R8, -R10 ;  /* 0x8000000809087210 */ /* 0x000fe20007ffe80a */
[----:B0-----:R-:W0:Y:S02]  /*0170*/  MUFU.RCP R11, R11 ;  /* 0x0000000b000b7308 */ /* 0x001e240000001000 */
[----:B0-----:R-:W-:-:S06]  /*0180*/  VIADD R6, R11, 0xffffffe ;  /* 0x0ffffffe0b067836 */ /* 0x001fcc0000000000 */
[----:B------:R0:W1:Y:S02]  /*0190*/  F2I.FTZ.U32.TRUNC.NTZ R7, R6 ;  /* 0x0000000600077305 */ /* 0x000064000021f000 */
[----:B0-----:R-:W-:Y:S02]  /*01a0*/  HFMA2 R6, -RZ, RZ, 0, 0 ;  /* 0x00000000ff067431 */ /* 0x001fe400000001ff */
[----:B-1----:R-:W-:-:S04]  /*01b0*/  IMAD R13, R13, R7, RZ ;  /* 0x000000070d0d7224 */ /* 0x002fc800078e02ff */
[----:B------:R-:W-:-:S06]  /*01c0*/  IMAD.HI.U32 R7, R7, R13, R6 ;  /* 0x0000000d07077227 */ /* 0x000fcc00078e0006 */
[----:B------:R-:W-:-:S04]  /*01d0*/  IMAD.HI.U32 R7, R7, R8, RZ ;  /* 0x0000000807077227 */ /* 0x000fc800078e00ff */
[----:B------:R-:W-:-:S04]  /*01e0*/  IMAD.MOV R6, RZ, RZ, -R7 ;  /* 0x000000ffff067224 */ /* 0x000fc800078e0a07 */
        /* <DEDUP_REMOVED lines=16> */
[----:B------:R-:W-:-:S03]  /*02f0*/  CS2R R6, SRZ ;  /* 0x0000000000067805 */ /* 0x000fc6000001ff00 */
[----:B------:R-:W-:-:S07]  /*0300*/  IMAD.MOV R12, RZ, RZ, -R8 ;  /* 0x000000ffff0c7224 */ /* 0x000fce00078e0a08 */
.L_x_13:
[----:B0-----:R-:W-:-:S06]  /*0310*/  IMAD.WIDE R8, R0, 0x8, R10 ;  /* 0x0000000800087825 */ /* 0x001fcc00078e020a */
[----:B------:R-:W2:Y:S01]  /*0320*/  LDG.E.64 R8, desc[UR6][R8.64] ;  /* 0x0000000608087981 */ /* 0x000ea2000c1e1b00 */
[----:B------:R-:W-:Y:S01]  /*0330*/  IADD3 R12, PT, PT, R12, 0x1, RZ ;  /* 0x000000010c0c7810 */ /* 0x000fe20007ffe0ff */
[----:B------:R-:W-:-:S03]  /*0340*/  IMAD.IADD R0, R5, 0x1, R0 ;  /* 0x0000000105007824 */ /* 0x000fc600078e0200 */
[----:B------:R-:W-:Y:S01]  /*0350*/  ISETP.NE.AND P0, PT, R12, RZ, PT ;  /* 0x000000ff0c00720c */ /* 0x000fe20003f05270 */
[----:B--2---:R-:W-:-:S12]  /*0360*/  DADD R6, R8, R6 ;  /* 0x0000000008067229 */ /* 0x004fd80000000006 */
[----:B------:R-:W-:Y:S05]  /*0370*/  @P0 BRA `(.L_x_13) ;  /* 0xfffffffc00e40947 */ /* 0x000fea000383ffff */
.L_x_12:
[----:B------:R-:W-:Y:S05]  /*0380*/  BSYNC.RECONVERGENT B1 ;  /* 0x0000000000017941 */ /* 0x000fea0003800200 */
.L_x_11:
[----:B------:R-:W-:Y:S05]  /*0390*/  @!P1 BRA `(.L_x_10) ;  /* 0x0000000000409947 */ /* 0x000fea0003800000 */
.L_x_14:
[----:B------:R-:W0:Y:S02]  /*03a0*/  LDC.64 R8, c[0x0][0x388] ;  /* 0x0000e200ff087b82 */ /* 0x000e240000000a00 */
[----:B0-----:R-:W-:-:S05]  /*03b0*/  IMAD.WIDE R20, R0, 0x8, R8 ;  /* 0x0000000800147825 */ /* 0x001fca00078e0208 */
[----:B------:R-:W2:Y:S01]  /*03c0*/  LDG.E.64 R8, desc[UR6][R20.64] ;  /* 0x0000000614087981 */ /* 0x000ea2000c1e1b00 */
[----:B------:R-:W-:-:S05]  /*03d0*/  IMAD.WIDE R10, R5, 0x8, R20 ;  /* 0x00000008050a7825 */ /* 0x000fca00078e0214 */
[----:B------:R-:W3:Y:S01]  /*03e0*/  LDG.E.64 R12, desc[UR6][R10.64] ;  /* 0x000000060a0c7981 */ /* 0x000ee2000c1e1b00 */
[----:B------:R-:W-:-:S05]  /*03f0*/  IMAD.WIDE R14, R5, 0x8, R10 ;  /* 0x00000008050e7825 */ /* 0x000fca00078e020a */
[----:B------:R-:W4:Y:S01]  /*0400*/  LDG.E.64 R16, desc[UR6][R14.64] ;  /* 0x000000060e107981 */ /* 0x000f22000c1e1b00 */
[----:B------:R-:W-:-:S06]  /*0410*/  IMAD.WIDE R18, R5, 0x8, R14 ;  /* 0x0000000805127825 */ /* 0x000fcc00078e020e */
[----:B------:R-:W5:Y:S01]  /*0420*/  LDG.E.64 R18, desc[UR6][R18.64] ;  /* 0x0000000612127981 */ /* 0x000f62000c1e1b00 */
[----:B------:R-:W-:-:S05]  /*0430*/  IMAD R0, R5, 0x4, R0 ;  /* 0x0000000405007824 */ /* 0x000fca00078e0200 */
[----:B------:R-:W-:Y:S01]  /*0440*/  ISETP.GE.AND P0, PT, R0, UR5, PT ;  /* 0x0000000500007c0c */ /* 0x000fe2000bf06270 */
[----:B--2---:R-:W-:-:S08]  /*0450*/  DADD R8, R8, R6 ;  /* 0x0000000008087229 */ /* 0x004fd00000000006 */
[----:B---3--:R-:W-:-:S08]  /*0460*/  DADD R8, R8, R12 ;  /* 0x0000000008087229 */ /* 0x008fd0000000000c */
[----:B----4-:R-:W-:-:S08]  /*0470*/  DADD R8, R8, R16 ;  /* 0x0000000008087229 */ /* 0x010fd00000000010 */
[----:B-----5:R-:W-:Y:S01]  /*0480*/  DADD R6, R8, R18 ;  /* 0x0000000008067229 */ /* 0x020fe20000000012 */
[----:B------:R-:W-:Y:S10]  /*0490*/  @!P0 BRA `(.L_x_14) ;  /* 0xfffffffc00c08947 */ /* 0x000ff4000383ffff */
.L_x_10:
[----:B------:R-:W-:Y:S05]  /*04a0*/  BSYNC.RECONVERGENT B0 ;  /* 0x0000000000007941 */ /* 0x000fea0003800200 */
.L_x_9:
        /* <DEDUP_REMOVED lines=9> */
.L_x_16:
[----:B------:R-:W-:-:S04]  /*0540*/  SHF.R.U32.HI R10, RZ, 0x1, R4 ;  /* 0x00000001ff0a7819 */ /* 0x000fc80000011604 */
[----:B------:R-:W-:-:S13]  /*0550*/  ISETP.GE.U32.AND P1, PT, R2, R10, PT ;  /* 0x0000000a0200720c */ /* 0x000fda0003f26070 */
[----:B------:R-:W-:Y:S01]  /*0560*/  @!P1 LEA R0, R10, R5, 0x3 ;  /* 0x000000050a009211 */ /* 0x000fe200078e18ff */
[----:B------:R-:W-:Y:S04]  /*0570*/  @!P1 LDS.64 R8, [R5] ;  /* 0x0000000005089984 */ /* 0x000fe80000000a00 */
[----:B0-----:R-:W0:Y:S02]  /*0580*/  @!P1 LDS.64 R6, [R0] ;  /* 0x0000000000069984 */ /* 0x001e240000000a00 */
[----:B0-----:R-:W-:-:S07]  /*0590*/  @!P1 DADD R6, R6, R8 ;  /* 0x0000000006069229 */ /* 0x001fce0000000008 */
[----:B------:R1:W-:Y:S01]  /*05a0*/  @!P1 STS.64 [R5], R6 ;  /* 0x0000000605009388 */ /* 0x0003e20000000a00 */
[----:B------:R-:W-:Y:S01]  /*05b0*/  BAR.SYNC.DEFER_BLOCKING 0x0 ;  /* 0x0000000000007b1d */ /* 0x000fe20000010000 */
[----:B------:R-:W-:Y:S01]  /*05c0*/  ISETP.GT.U32.AND P1, PT, R4, 0x3, PT ;  /* 0x000000030400780c */ /* 0x000fe20003f24070 */
[----:B------:R-:W-:-:S12]  /*05d0*/  IMAD.MOV.U32 R4, RZ, RZ, R10 ;  /* 0x000000ffff047224 */ /* 0x000fd800078e000a */
[----:B-1----:R-:W-:Y:S05]  /*05e0*/  @P1 BRA `(.L_x_16) ;  /* 0xfffffffc00d41947 */ /* 0x002fea000383ffff */
.L_x_15:
[----:B------:R-:W-:Y:S05]  /*05f0*/  @P0 EXIT ;  /* 0x000000000000094d */ /* 0x000fea0003800000 */
[----:B------:R-:W1:Y:S01]  /*0600*/  S2UR UR5, SR_CgaCtaId ;  /* 0x00000000000579c3 */ /* 0x000e620000008800 */
[----:B------:R-:W-:-:S07]  /*0610*/  UMOV UR4, 0x400 ;  /* 0x0000040000047882 */ /* 0x000fce0000000000 */
[----:B0-----:R-:W0:Y:S01]  /*0620*/  LDC.64 R6, c[0x0][0x390] ;  /* 0x0000e400ff067b82 */ /* 0x001e220000000a00 */
[----:B-1----:R-:W-:Y:S01]  /*0630*/  ULEA UR4, UR5, UR4, 0x18 ;  /* 0x0000000405047291 */ /* 0x002fe2000f8ec0ff */
[----:B0-----:R-:W-:-:S08]  /*0640*/  IMAD.WIDE.U32 R2, R3, 0x8, R6 ;  /* 0x0000000803027825 */ /* 0x001fd000078e0006 */
[----:B------:R-:W0:Y:S04]  /*0650*/  LDS.64 R4, [UR4] ;  /* 0x00000004ff047984 */ /* 0x000e280008000a00 */
[----:B0-----:R-:W-:Y:S01]  /*0660*/  STG.E.64 desc[UR6][R2.64], R4 ;  /* 0x0000000402007986 */ /* 0x001fe2000c101b06 */
[----:B------:R-:W-:Y:S05]  /*0670*/  EXIT ;  /* 0x000000000000794d */ /* 0x000fea0003800000 */
.L_x_17:
        /* <DEDUP_REMOVED lines=16> */
.L_x_19:


//--------------------- .nv.shared._Z4dot_iPdS_S_ --------------------------
	.section	.nv.shared._Z4dot_iPdS_S_,"aw",@nobits
	.sectionflags	@""
	.align	16
	.zero		1024


//--------------------- .nv.shared.reserved.0     --------------------------
	.section	.nv.shared.reserved.0,"aw",@nobits
	.weak		__nv_reservedSMEM_offset_0_alias
	.size		__nv_reservedSMEM_offset_0_alias, 0, 64
	.other		__nv_reservedSMEM_offset_0_alias,@"STO_CUDA_RESERVED_SHARED STV_DEFAULT"
__nv_reservedSMEM_offset_0_alias:
	.zero		0
	.zero		64


//--------------------- .nv.shared._Z4sum_iPdS_   --------------------------
	.section	.nv.shared._Z4sum_iPdS_,"aw",@nobits
	.sectionflags	@""
	.align	16
	.zero		1024


//--------------------- .nv.constant0._Z4dot_iPdS_S_ --------------------------
	.section	.nv.constant0._Z4dot_iPdS_S_,"a",@progbits
	.sectionflags	@""
	.align	4
.nv.constant0._Z4dot_iPdS_S_:
	.zero		928


//--------------------- .nv.constant0._Z4sum_iPdS_ --------------------------
	.section	.nv.constant0._Z4sum_iPdS_,"a",@progbits
	.sectionflags	@""
	.align	4
.nv.constant0._Z4sum_iPdS_:
	.zero		920


//--------------------- SYMBOLS --------------------------

	.type		.nv.reservedSmem.offset0,@object
	.size		.nv.reservedSmem.offset0,0x4
	.type		.nv.reservedSmem.cap,@object
	.size		.nv.reservedSmem.cap,0x4
